	.headerflags	@"EF_CUDA_TEXMODE_UNIFIED EF_CUDA_64BIT_ADDRESS EF_CUDA_ACCELERATORS EF_CUDA_SM90 EF_CUDA_VIRTUAL_SM(EF_CUDA_SM90)"
	.elftype	@"ET_EXEC"


//--------------------- .nv.info                  --------------------------
	.section	.nv.info,"",@"SHT_CUDA_INFO"
	.align	4


	//----- nvinfo : EIATTR_REGCOUNT
	.align		4
        /*0000*/ 	.byte	0x04, 0x2f
        /*0002*/ 	.short	(.L_3 - .L_2)
	.align		4
.L_2:
        /*0004*/ 	.word	index@(triton_poi_fused__native_batch_norm_legit_no_training_relu_3)
        /*0008*/ 	.word	0x00000022


	//----- nvinfo : EIATTR_MIN_STACK_SIZE
	.align		4
.L_3:
        /*000c*/ 	.byte	0x04, 0x12
        /*000e*/ 	.short	(.L_5 - .L_4)
	.align		4
.L_4:
        /*0010*/ 	.word	index@(triton_poi_fused__native_batch_norm_legit_no_training_relu_3)
        /*0014*/ 	.word	0x00000000


	//----- nvinfo : EIATTR_FRAME_SIZE
	.align		4
.L_5:
        /*0018*/ 	.byte	0x04, 0x11
        /*001a*/ 	.short	(.L_7 - .L_6)
	.align		4
.L_6:
        /*001c*/ 	.word	index@(triton_poi_fused__native_batch_norm_legit_no_training_relu_3)
        /*0020*/ 	.word	0x00000000


	//----- nvinfo : EIATTR_MIN_STACK_SIZE
	.align		4
.L_7:
        /*0024*/ 	.byte	0x04, 0x12
        /*0026*/ 	.short	(.L_9 - .L_8)
	.align		4
.L_8:
        /*0028*/ 	.word	index@(triton_poi_fused__native_batch_norm_legit_no_training_relu_3)
        /*002c*/ 	.word	0x00000000
.L_9:


//--------------------- .nv.info.triton_poi_fused__native_batch_norm_legit_no_training_relu_3 --------------------------
	.section	.nv.info.triton_poi_fused__native_batch_norm_legit_no_training_relu_3,"",@"SHT_CUDA_INFO"
	.sectionflags	@""
	.align	4


	//----- nvinfo : EIATTR_CUDA_API_VERSION
	.align		4
        /*0000*/ 	.byte	0x04, 0x37
        /*0002*/ 	.short	(.L_11 - .L_10)
.L_10:
        /*0004*/ 	.word	0x0000007c


	//----- nvinfo : EIATTR_KPARAM_INFO
	.align		4
.L_11:
        /*0008*/ 	.byte	0x04, 0x17
        /*000a*/ 	.short	(.L_13 - .L_12)
.L_12:
        /*000c*/ 	.word	0x00000000
        /*0010*/ 	.short	0x0005
        /*0012*/ 	.short	0x0028
        /*0014*/ 	.byte	0x00, 0xf0, 0x11, 0x00


	//----- nvinfo : EIATTR_KPARAM_INFO
	.align		4
.L_13:
        /*0018*/ 	.byte	0x04, 0x17
        /*001a*/ 	.short	(.L_15 - .L_14)
.L_14:
        /*001c*/ 	.word	0x00000000
        /*0020*/ 	.short	0x0004
        /*0022*/ 	.short	0x0020
        /*0024*/ 	.byte	0x00, 0xf4, 0x21, 0x00


	//----- nvinfo : EIATTR_KPARAM_INFO
	.align		4
.L_15:
        /*0028*/ 	.byte	0x04, 0x17
        /*002a*/ 	.short	(.L_17 - .L_16)
.L_16:
        /*002c*/ 	.word	0x00000000
        /*0030*/ 	.short	0x0003
        /*0032*/ 	.short	0x0018
        /*0034*/ 	.byte	0x00, 0xf4, 0x21, 0x00


	//----- nvinfo : EIATTR_KPARAM_INFO
	.align		4
.L_17:
        /*0038*/ 	.byte	0x04, 0x17
        /*003a*/ 	.short	(.L_19 - .L_18)
.L_18:
        /*003c*/ 	.word	0x00000000
        /*0040*/ 	.short	0x0002
        /*0042*/ 	.short	0x0010
        /*0044*/ 	.byte	0x00, 0xf4, 0x21, 0x00


	//----- nvinfo : EIATTR_KPARAM_INFO
	.align		4
.L_19:
        /*0048*/ 	.byte	0x04, 0x17
        /*004a*/ 	.short	(.L_21 - .L_20)
.L_20:
        /*004c*/ 	.word	0x00000000
        /*0050*/ 	.short	0x0001
        /*0052*/ 	.short	0x0008
        /*0054*/ 	.byte	0x00, 0xf4, 0x21, 0x00


	//----- nvinfo : EIATTR_KPARAM_INFO
	.align		4
.L_21:
        /*0058*/ 	.byte	0x04, 0x17
        /*005a*/ 	.short	(.L_23 - .L_22)
.L_22:
        /*005c*/ 	.word	0x00000000
        /*0060*/ 	.short	0x0000
        /*0062*/ 	.short	0x0000
        /*0064*/ 	.byte	0x00, 0xf4, 0x21, 0x00


	//----- nvinfo : EIATTR_SPARSE_MMA_MASK
	.align		4
.L_23:
        /*0068*/ 	.byte	0x03, 0x50
        /*006a*/ 	.short	0x0000


	//----- nvinfo : EIATTR_MAXREG_COUNT
	.align		4
        /*006c*/ 	.byte	0x03, 0x1b
        /*006e*/ 	.short	0x00ff


	//----- nvinfo : EIATTR_EXIT_INSTR_OFFSETS
	.align		4
        /*0070*/ 	.byte	0x04, 0x1c
        /*0072*/ 	.short	(.L_25 - .L_24)


	//   ....[0]....
.L_24:
        /*0074*/ 	.word	0x00000b10


	//   ....[1]....
        /*0078*/ 	.word	0x00000b30


	//----- nvinfo : EIATTR_REQNTID
	.align		4
.L_25:
        /*007c*/ 	.byte	0x04, 0x10
        /*007e*/ 	.short	(.L_27 - .L_26)
.L_26:
        /*0080*/ 	.word	0x00000080
        /*0084*/ 	.word	0x00000001
        /*0088*/ 	.word	0x00000001


	//----- nvinfo : EIATTR_CBANK_PARAM_SIZE
	.align		4
.L_27:
        /*008c*/ 	.byte	0x03, 0x19
        /*008e*/ 	.short	0x002c


	//----- nvinfo : EIATTR_PARAM_CBANK
	.align		4
        /*0090*/ 	.byte	0x04, 0x0a
        /*0092*/ 	.short	(.L_29 - .L_28)
	.align		4
.L_28:
        /*0094*/ 	.word	index@(.nv.constant0.triton_poi_fused__native_batch_norm_legit_no_training_relu_3)
        /*0098*/ 	.short	0x0210
        /*009a*/ 	.short	0x002c


	//----- nvinfo : EIATTR_SW_WAR
	.align		4
.L_29:
        /*009c*/ 	.byte	0x04, 0x36
        /*009e*/ 	.short	(.L_31 - .L_30)
.L_30:
        /*00a0*/ 	.word	0x00000008
.L_31:


//--------------------- .nv.callgraph             --------------------------
	.section	.nv.callgraph,"",@"SHT_CUDA_CALLGRAPH"
	.align	4
	.sectionentsize	8
	.align		4
        /*0000*/ 	.word	0x00000000
	.align		4
        /*0004*/ 	.word	0xffffffff
	.align		4
        /*0008*/ 	.word	0x00000000
	.align		4
        /*000c*/ 	.word	0xfffffffe
	.align		4
        /*0010*/ 	.word	0x00000000
	.align		4
        /*0014*/ 	.word	0xfffffffd
	.align		4
        /*0018*/ 	.word	0x00000000
	.align		4
        /*001c*/ 	.word	0xfffffffc


//--------------------- .nv.constant4             --------------------------
	.section	.nv.constant4,"a",@progbits
	.align	8
	.align		8
.nv.constant4:
        /*0000*/ 	.dword	_$_str
	.align		8
        /*0008*/ 	.dword	_$_str_$_2


//--------------------- .text.triton_poi_fused__native_batch_norm_legit_no_training_relu_3 --------------------------
	.section	.text.triton_poi_fused__native_batch_norm_legit_no_training_relu_3,"ax",@progbits
	.align	128
        .global         triton_poi_fused__native_batch_norm_legit_no_training_relu_3
        .type           triton_poi_fused__native_batch_norm_legit_no_training_relu_3,@function
        .size           triton_poi_fused__native_batch_norm_legit_no_training_relu_3,(.L_x_1 - triton_poi_fused__native_batch_norm_legit_no_training_relu_3)
        .other          triton_poi_fused__native_batch_norm_legit_no_training_relu_3,@"STO_CUDA_ENTRY STV_DEFAULT"
triton_poi_fused__native_batch_norm_legit_no_training_relu_3:
.text.triton_poi_fused__native_batch_norm_legit_no_training_relu_3:
[----:B------:R-:W0:Y:S02]  /*0000*/  LDC R1, c[0x0][0x28] ;  /* 0x00000a00ff017b82 */ /* 0x000e240000000800 */
[----:B------:R-:W1:Y:S01]  /*0010*/  S2R R0, SR_TID.X ;  /* 0x0000000000007919 */ /* 0x000e620000002100 */
[----:B------:R-:W2:Y:S01]  /*0020*/  LDC.64 R2, c[0x0][0x220] ;  /* 0x00008800ff027b82 */ /* 0x000ea20000000a00 */
[----:B------:R-:W-:Y:S02]  /*0030*/  CS2R R8, SRZ ;  /* 0x0000000000087805 */ /* 0x000fe4000001ff00 */
[----:B------:R-:W-:Y:S01]  /*0040*/  CS2R R10, SRZ ;  /* 0x00000000000a7805 */ /* 0x000fe2000001ff00 */
[----:B------:R-:W3:Y:S01]  /*0050*/  S2R R13, SR_CTAID.X ;  /* 0x00000000000d7919 */ /* 0x000ee20000002500 */
[----:B------:R-:W-:Y:S01]  /*0060*/  ULDC.64 UR4, c[0x0][0x208] ;  /* 0x0000820000047ab9 */ /* 0x000fe20000000a00 */
[----:B------:R-:W-:Y:S02]  /*0070*/  CS2R R6, SRZ ;  /* 0x0000000000067805 */ /* 0x000fe4000001ff00 */
[----:B------:R-:W4:Y:S08]  /*0080*/  LDC.64 R26, c[0x0][0x210] ;  /* 0x00008400ff1a7b82 */ /* 0x000f300000000a00 */
[----:B------:R-:W5:Y:S01]  /*0090*/  LDC.64 R30, c[0x0][0x218] ;  /* 0x00008600ff1e7b82 */ /* 0x000f620000000a00 */
[----:B-1----:R-:W-:-:S02]  /*00a0*/  SHF.L.U32 R0, R0, 0x2, RZ ;  /* 0x0000000200007819 */ /* 0x002fc400000006ff */
[----:B---3--:R-:W-:Y:S02]  /*00b0*/  SHF.R.S32.HI R4, RZ, 0x15, R13 ;  /* 0x00000015ff047819 */ /* 0x008fe4000001140d */
[----:B------:R-:W-:Y:S02]  /*00c0*/  LOP3.LUT R0, R0, 0x1fc, RZ, 0xc0, !PT ;  /* 0x000001fc00007812 */ /* 0x000fe400078ec0ff */
[----:B------:R-:W-:Y:S02]  /*00d0*/  SGXT R4, R4, 0x1 ;  /* 0x000000010404781a */ /* 0x000fe40000000200 */
[----:B------:R-:W-:-:S04]  /*00e0*/  LEA R13, R13, R0, 0xa ;  /* 0x000000000d0d7211 */ /* 0x000fc800078e50ff */
[----:B------:R-:W-:Y:S02]  /*00f0*/  LEA.HI R4, R4, R13, RZ, 0x5 ;  /* 0x0000000d04047211 */ /* 0x000fe400078f28ff */
[----:B------:R-:W-:Y:S02]  /*0100*/  ISETP.GE.AND P1, PT, R13, 0x2b5c80, PT ;  /* 0x002b5c800d00780c */ /* 0x000fe40003f26270 */
[----:B------:R-:W-:-:S04]  /*0110*/  LOP3.LUT R4, R4, 0xffffffe0, RZ, 0xc0, !PT ;  /* 0xffffffe004047812 */ /* 0x000fc800078ec0ff */
[----:B------:R-:W-:-:S05]  /*0120*/  IADD3 R25, R13, -R4, RZ ;  /* 0x800000040d197210 */ /* 0x000fca0007ffe0ff */
[----:B--2---:R-:W-:-:S05]  /*0130*/  IMAD.WIDE R2, R25, 0x4, R2 ;  /* 0x0000000419027825 */ /* 0x004fca00078e0202 */
[----:B------:R-:W2:Y:S01]  /*0140*/  @!P1 LDG.E.EL.128 R8, desc[UR4][R2.64] ;  /* 0x0000000402089981 */ /* 0x000ea2000c2e1d00 */
[----:B------:R-:W-:Y:S02]  /*0150*/  IADD3 R0, R13, 0x200, RZ ;  /* 0x000002000d007810 */ /* 0x000fe40007ffe0ff */
[----:B------:R-:W-:Y:S02]  /*0160*/  CS2R R4, SRZ ;  /* 0x0000000000047805 */ /* 0x000fe4000001ff00 */
[----:B------:R-:W-:-:S13]  /*0170*/  ISETP.GE.AND P0, PT, R0, 0x2b5c80, PT ;  /* 0x002b5c800000780c */ /* 0x000fda0003f06270 */
[----:B------:R2:W3:Y:S01]  /*0180*/  @!P0 LDG.E.EL.128 R4, desc[UR4][R2.64] ;  /* 0x0000000402048981 */ /* 0x0004e2000c2e1d00 */
[----:B------:R-:W-:Y:S01]  /*0190*/  HFMA2.MMA R0, -RZ, RZ, 1.625, 0 ;  /* 0x3e800000ff007435 */ /* 0x000fe200000001ff */
[----:B----4-:R-:W-:Y:S01]  /*01a0*/  IMAD.WIDE R26, R13, 0x4, R26 ;  /* 0x000000040d1a7825 */ /* 0x010fe200078e021a */
[----:B------:R-:W-:Y:S02]  /*01b0*/  CS2R R12, SRZ ;  /* 0x00000000000c7805 */ /* 0x000fe4000001ff00 */
[----:B------:R-:W-:Y:S02]  /*01c0*/  CS2R R14, SRZ ;  /* 0x00000000000e7805 */ /* 0x000fe4000001ff00 */
[----:B------:R-:W-:Y:S02]  /*01d0*/  CS2R R16, SRZ ;  /* 0x0000000000107805 */ /* 0x000fe4000001ff00 */
[----:B------:R-:W-:Y:S01]  /*01e0*/  CS2R R18, SRZ ;  /* 0x0000000000127805 */ /* 0x000fe2000001ff00 */
[----:B-----5:R-:W-:-:S05]  /*01f0*/  IMAD.WIDE R30, R25, 0x4, R30 ;  /* 0x00000004191e7825 */ /* 0x020fca00078e021e */
[----:B------:R-:W4:Y:S04]  /*0200*/  @!P0 LDG.E.128 R16, desc[UR4][R26.64+0x800] ;  /* 0x000800041a108981 */ /* 0x000f28000c1e1d00 */
[----:B------:R-:W4:Y:S01]  /*0210*/  @!P0 LDG.E.EL.128 R12, desc[UR4][R30.64] ;  /* 0x000000041e0c8981 */ /* 0x000f22000c2e1d00 */
[----:B--2---:R-:W-:Y:S01]  /*0220*/  FADD R2, R8, 0.0010000000474974513054 ;  /* 0x3a83126f08027421 */ /* 0x004fe20000000000 */
[----:B------:R-:W-:Y:S01]  /*0230*/  FADD R20, R9, 0.0010000000474974513054 ;  /* 0x3a83126f09147421 */ /* 0x000fe20000000000 */
[----:B------:R-:W-:Y:S01]  /*0240*/  FADD R10, R10, 0.0010000000474974513054 ;  /* 0x3a83126f0a0a7421 */ /* 0x000fe20000000000 */
[----:B------:R-:W-:-:S03]  /*0250*/  FADD R11, R11, 0.0010000000474974513054 ;  /* 0x3a83126f0b0b7421 */ /* 0x000fc60000000000 */
[----:B------:R-:W1:Y:S08]  /*0260*/  MUFU.SQRT R2, R2 ;  /* 0x0000000200027308 */ /* 0x000e700000002000 */
[----:B------:R-:W2:Y:S01]  /*0270*/  MUFU.SQRT R20, R20 ;  /* 0x0000001400147308 */ /* 0x000ea20000002000 */
[----:B---3--:R-:W-:Y:S01]  /*0280*/  FADD R8, R4, 0.0010000000474974513054 ;  /* 0x3a83126f04087421 */ /* 0x008fe20000000000 */
[----:B------:R-:W-:Y:S01]  /*0290*/  FADD R5, R5, 0.0010000000474974513054 ;  /* 0x3a83126f05057421 */ /* 0x000fe20000000000 */
[----:B------:R-:W-:Y:S01]  /*02a0*/  FADD R6, R6, 0.0010000000474974513054 ;  /* 0x3a83126f06067421 */ /* 0x000fe20000000000 */
[----:B-1----:R-:W-:-:S04]  /*02b0*/  FSETP.GT.AND P4, PT, R2, 8.50705917302346158658e+37, PT ;  /* 0x7e8000000200780b */ /* 0x002fc80003f84000 */
[----:B------:R-:W1:Y:S01]  /*02c0*/  MUFU.SQRT R3, R10 ;  /* 0x0000000a00037308 */ /* 0x000e620000002000 */
[----:B------:R-:W-:Y:S01]  /*02d0*/  FSETP.GEU.AND P5, PT, R2, 1.175494350822287508e-38, PT ;  /* 0x008000000200780b */ /* 0x000fe20003fae000 */
[----:B------:R-:W-:Y:S01]  /*02e0*/  FADD R7, R7, 0.0010000000474974513054 ;  /* 0x3a83126f07077421 */ /* 0x000fe20000000000 */
[----:B--2---:R-:W-:-:S05]  /*02f0*/  FSETP.GT.AND P3, PT, R20, 8.50705917302346158658e+37, PT ;  /* 0x7e8000001400780b */ /* 0x004fca0003f64000 */
[----:B------:R2:W3:Y:S01]  /*0300*/  MUFU.SQRT R9, R11 ;  /* 0x0000000b00097308 */ /* 0x0004e20000002000 */
[----:B------:R-:W-:Y:S01]  /*0310*/  FSETP.GEU.AND P2, PT, R20, 1.175494350822287508e-38, PT ;  /* 0x008000001400780b */ /* 0x000fe20003f4e000 */
[----:B------:R-:W-:Y:S01]  /*0320*/  @P4 FMUL R2, R2, 0.25 ;  /* 0x3e80000002024820 */ /* 0x000fe20000400000 */
[----:B----4-:R-:W-:Y:S01]  /*0330*/  FADD R15, -R15, R19 ;  /* 0x000000130f0f7221 */ /* 0x010fe20000000100 */
[----:B-1----:R-:W-:-:S04]  /*0340*/  FSETP.GT.AND P6, PT, R3, 8.50705917302346158658e+37, PT ;  /* 0x7e8000000300780b */ /* 0x002fc80003fc4000 */
[----:B------:R-:W1:Y:S01]  /*0350*/  MUFU.SQRT R8, R8 ;  /* 0x0000000800087308 */ /* 0x000e620000002000 */
[----:B--2---:R-:W-:Y:S01]  /*0360*/  FSEL R11, R0, 1, P4 ;  /* 0x3f800000000b7808 */ /* 0x004fe20002000000 */
[----:B------:R-:W-:Y:S01]  /*0370*/  @!P5 FMUL R2, R2, 16777216 ;  /* 0x4b8000000202d820 */ /* 0x000fe20000400000 */
[----:B------:R-:W-:Y:S01]  /*0380*/  FSETP.GEU.AND P4, PT, R3, 1.175494350822287508e-38, PT ;  /* 0x008000000300780b */ /* 0x000fe20003f8e000 */
[----:B------:R-:W-:Y:S01]  /*0390*/  @P3 FMUL R20, R20, 0.25 ;  /* 0x3e80000014143820 */ /* 0x000fe20000400000 */
[----:B------:R-:W-:Y:S01]  /*03a0*/  FSEL R28, R0, 1, P6 ;  /* 0x3f800000001c7808 */ /* 0x000fe20003000000 */
[----:B------:R-:W-:Y:S01]  /*03b0*/  @!P5 FMUL R11, R11, 16777216 ;  /* 0x4b8000000b0bd820 */ /* 0x000fe20000400000 */
[----:B---3--:R-:W-:Y:S01]  /*03c0*/  FSETP.GT.AND P5, PT, R9, 8.50705917302346158658e+37, PT ;  /* 0x7e8000000900780b */ /* 0x008fe20003fa4000 */
[----:B------:R2:W3:Y:S01]  /*03d0*/  MUFU.SQRT R4, R5 ;  /* 0x0000000500047308 */ /* 0x0004e20000002000 */
[----:B------:R-:W-:Y:S02]  /*03e0*/  @!P2 FMUL R20, R20, 16777216 ;  /* 0x4b8000001414a820 */ /* 0x000fe40000400000 */
[----:B------:R-:W-:Y:S01]  /*03f0*/  FSEL R29, R0, 1, P5 ;  /* 0x3f800000001d7808 */ /* 0x000fe20002800000 */
[----:B------:R-:W-:Y:S01]  /*0400*/  @P6 FMUL R3, R3, 0.25 ;  /* 0x3e80000003036820 */ /* 0x000fe20000400000 */
[----:B-1----:R-:W-:-:S03]  /*0410*/  FSETP.GEU.AND P6, PT, R8, 1.175494350822287508e-38, PT ;  /* 0x008000000800780b */ /* 0x002fc60003fce000 */
[----:B------:R-:W-:Y:S01]  /*0420*/  MUFU.RCP R2, R2 ;  /* 0x0000000200027308 */ /* 0x000fe20000001000 */
[----:B--2---:R-:W-:Y:S01]  /*0430*/  FSEL R5, R0, 1, P3 ;  /* 0x3f80000000057808 */ /* 0x004fe20001800000 */
[----:B------:R-:W-:Y:S01]  /*0440*/  @!P4 FMUL R3, R3, 16777216 ;  /* 0x4b8000000303c820 */ /* 0x000fe20000400000 */
[C---:B------:R-:W-:Y:S01]  /*0450*/  FSETP.GEU.AND P3, PT, R9.reuse, 1.175494350822287508e-38, PT ;  /* 0x008000000900780b */ /* 0x040fe20003f6e000 */
[----:B------:R-:W-:Y:S01]  /*0460*/  @P5 FMUL R9, R9, 0.25 ;  /* 0x3e80000009095820 */ /* 0x000fe20000400000 */
[----:B------:R-:W-:Y:S01]  /*0470*/  @!P4 FMUL R28, R28, 16777216 ;  /* 0x4b8000001c1cc820 */ /* 0x000fe20000400000 */
[----:B------:R-:W-:Y:S01]  /*0480*/  @!P2 FMUL R5, R5, 16777216 ;  /* 0x4b8000000505a820 */ /* 0x000fe20000400000 */
[----:B------:R-:W-:Y:S01]  /*0490*/  FSETP.GT.AND P2, PT, R8, 8.50705917302346158658e+37, PT ;  /* 0x7e8000000800780b */ /* 0x000fe20003f44000 */
[----:B------:R-:W1:Y:S01]  /*04a0*/  MUFU.SQRT R23, R6 ;  /* 0x0000000600177308 */ /* 0x000e620000002000 */
[C---:B---3--:R-:W-:Y:S02]  /*04b0*/  FSETP.GT.AND P5, PT, R4.reuse, 8.50705917302346158658e+37, PT ;  /* 0x7e8000000400780b */ /* 0x048fe40003fa4000 */
[----:B------:R-:W-:-:S05]  /*04c0*/  FSETP.GEU.AND P4, PT, R4, 1.175494350822287508e-38, PT ;  /* 0x008000000400780b */ /* 0x000fca0003f8e000 */
[----:B------:R-:W2:Y:S01]  /*04d0*/  MUFU.SQRT R22, R7 ;  /* 0x0000000700167308 */ /* 0x000ea20000002000 */
[----:B------:R-:W-:Y:S01]  /*04e0*/  @!P3 FMUL R9, R9, 16777216 ;  /* 0x4b8000000909b820 */ /* 0x000fe20000400000 */
[----:B------:R-:W-:Y:S02]  /*04f0*/  @!P3 FMUL R29, R29, 16777216 ;  /* 0x4b8000001d1db820 */ /* 0x000fe40000400000 */
[----:B------:R-:W-:Y:S02]  /*0500*/  @P2 FMUL R8, R8, 0.25 ;  /* 0x3e80000008082820 */ /* 0x000fe40000400000 */
[----:B------:R-:W-:Y:S01]  /*0510*/  @P5 FMUL R4, R4, 0.25 ;  /* 0x3e80000004045820 */ /* 0x000fe20000400000 */
[----:B-1----:R-:W-:Y:S01]  /*0520*/  FSETP.GEU.AND P3, PT, R23, 1.175494350822287508e-38, PT ;  /* 0x008000001700780b */ /* 0x002fe20003f6e000 */
[----:B------:R1:W3:Y:S01]  /*0530*/  MUFU.RCP R24, R20 ;  /* 0x0000001400187308 */ /* 0x0002e20000001000 */
[----:B------:R-:W-:Y:S01]  /*0540*/  @!P6 FMUL R8, R8, 16777216 ;  /* 0x4b8000000808e820 */ /* 0x000fe20000400000 */
[----:B------:R-:W-:-:S06]  /*0550*/  @!P4 FMUL R4, R4, 16777216 ;  /* 0x4b8000000404c820 */ /* 0x000fcc0000400000 */
[----:B------:R4:W5:Y:S01]  /*0560*/  MUFU.RCP R7, R3 ;  /* 0x0000000300077308 */ /* 0x0009620000001000 */
[----:B-1----:R-:W-:Y:S01]  /*0570*/  FMUL R20, R2, R11 ;  /* 0x0000000b02147220 */ /* 0x002fe20000400000 */
[----:B------:R-:W-:Y:S02]  /*0580*/  FSEL R2, R0, 1, P2 ;  /* 0x3f80000000027808 */ /* 0x000fe40001000000 */
[----:B------:R-:W-:Y:S02]  /*0590*/  CS2R R10, SRZ ;  /* 0x00000000000a7805 */ /* 0x000fe4000001ff00 */
[----:B------:R-:W-:Y:S01]  /*05a0*/  FSETP.GT.AND P2, PT, R23, 8.50705917302346158658e+37, PT ;  /* 0x7e8000001700780b */ /* 0x000fe20003f44000 */
[----:B------:R-:W-:Y:S01]  /*05b0*/  @!P6 FMUL R2, R2, 16777216 ;  /* 0x4b8000000202e820 */ /* 0x000fe20000400000 */
[----:B--2---:R-:W-:Y:S01]  /*05c0*/  FSETP.GT.AND P6, PT, R22, 8.50705917302346158658e+37, PT ;  /* 0x7e8000001600780b */ /* 0x004fe20003fc4000 */
[----:B------:R-:W1:Y:S01]  /*05d0*/  MUFU.RCP R6, R9 ;  /* 0x0000000900067308 */ /* 0x000e620000001000 */
[----:B----4-:R-:W-:Y:S01]  /*05e0*/  FSEL R3, R0, 1, P5 ;  /* 0x3f80000000037808 */ /* 0x010fe20002800000 */
[----:B---3--:R-:W-:Y:S01]  /*05f0*/  FMUL R24, R24, R5 ;  /* 0x0000000518187220 */ /* 0x008fe20000400000 */
[----:B------:R-:W-:Y:S01]  /*0600*/  FSETP.GEU.AND P5, PT, R22, 1.175494350822287508e-38, PT ;  /* 0x008000001600780b */ /* 0x000fe20003fae000 */
[----:B-----5:R-:W-:Y:S01]  /*0610*/  FMUL R28, R7, R28 ;  /* 0x0000001c071c7220 */ /* 0x020fe20000400000 */
[----:B------:R-:W-:-:S05]  /*0620*/  FSEL R7, R0, 1, P6 ;  /* 0x3f80000000077808 */ /* 0x000fca0003000000 */
[----:B------:R-:W-:Y:S01]  /*0630*/  @P2 FMUL R23, R23, 0.25 ;  /* 0x3e80000017172820 */ /* 0x000fe20000400000 */
[----:B------:R2:W3:Y:S01]  /*0640*/  MUFU.RCP R5, R8 ;  /* 0x0000000800057308 */ /* 0x0004e20000001000 */
[----:B------:R-:W-:Y:S01]  /*0650*/  @!P4 FMUL R3, R3, 16777216 ;  /* 0x4b8000000303c820 */ /* 0x000fe20000400000 */
[----:B------:R-:W-:Y:S01]  /*0660*/  @P6 FMUL R22, R22, 0.25 ;  /* 0x3e80000016166820 */ /* 0x000fe20000400000 */
[----:B------:R-:W-:Y:S01]  /*0670*/  @!P3 FMUL R23, R23, 16777216 ;  /* 0x4b8000001717b820 */ /* 0x000fe20000400000 */
[----:B-1----:R-:W-:Y:S02]  /*0680*/  FMUL R29, R6, R29 ;  /* 0x0000001d061d7220 */ /* 0x002fe40000400000 */
[----:B------:R-:W-:Y:S02]  /*0690*/  @!P5 FMUL R22, R22, 16777216 ;  /* 0x4b8000001616d820 */ /* 0x000fe40000400000 */
[----:B------:R-:W1:Y:S01]  /*06a0*/  MUFU.RCP R4, R4 ;  /* 0x0000000400047308 */ /* 0x000e620000001000 */
[----:B------:R-:W-:Y:S01]  /*06b0*/  FSEL R6, R0, 1, P2 ;  /* 0x3f80000000067808 */ /* 0x000fe20001000000 */
[----:B------:R-:W-:Y:S01]  /*06c0*/  @!P5 FMUL R7, R7, 16777216 ;  /* 0x4b8000000707d820 */ /* 0x000fe20000400000 */
[----:B--2---:R-:W-:-:S03]  /*06d0*/  CS2R R8, SRZ ;  /* 0x0000000000087805 */ /* 0x004fc6000001ff00 */
[----:B------:R-:W-:Y:S01]  /*06e0*/  @!P3 FMUL R6, R6, 16777216 ;  /* 0x4b8000000606b820 */ /* 0x000fe20000400000 */
[----:B---3--:R-:W-:Y:S01]  /*06f0*/  FMUL R2, R5, R2 ;  /* 0x0000000205027220 */ /* 0x008fe20000400000 */
[----:B------:R-:W2:Y:S01]  /*0700*/  MUFU.RCP R23, R23 ;  /* 0x0000001700177308 */ /* 0x000ea20000001000 */
[----:B------:R-:W3:Y:S01]  /*0710*/  @!P1 LDG.E.EL.128 R8, desc[UR4][R30.64] ;  /* 0x000000041e089981 */ /* 0x000ee2000c2e1d00 */
[----:B-1----:R-:W-:-:S06]  /*0720*/  FMUL R0, R4, R3 ;  /* 0x0000000304007220 */ /* 0x002fcc0000400000 */
[----:B------:R-:W1:Y:S01]  /*0730*/  MUFU.RCP R22, R22 ;  /* 0x0000001600167308 */ /* 0x000e620000001000 */
[----:B------:R-:W-:Y:S01]  /*0740*/  CS2R R4, SRZ ;  /* 0x0000000000047805 */ /* 0x000fe2000001ff00 */
[----:B--2---:R-:W-:Y:S01]  /*0750*/  FMUL R23, R23, R6 ;  /* 0x0000000617177220 */ /* 0x004fe20000400000 */
[----:B-1----:R-:W-:Y:S01]  /*0760*/  FMUL R22, R22, R7 ;  /* 0x0000000716167220 */ /* 0x002fe20000400000 */
[----:B------:R-:W-:-:S06]  /*0770*/  CS2R R6, SRZ ;  /* 0x0000000000067805 */ /* 0x000fcc000001ff00 */
[----:B------:R-:W3:Y:S01]  /*0780*/  @!P1 LDG.E.128 R4, desc[UR4][R26.64] ;  /* 0x000000041a049981 */ /* 0x000ee2000c1e1d00 */
[----:B------:R-:W-:Y:S01]  /*0790*/  FADD R3, -R12, R16 ;  /* 0x000000100c037221 */ /* 0x000fe20000000100 */
[----:B------:R-:W-:Y:S01]  /*07a0*/  FADD R12, -R14, R18 ;  /* 0x000000120e0c7221 */ /* 0x000fe20000000100 */
[----:B------:R-:W-:Y:S01]  /*07b0*/  FMUL R22, R22, R15 ;  /* 0x0000000f16167220 */ /* 0x000fe20000400000 */
[----:B------:R-:W1:Y:S08]  /*07c0*/  LDC.64 R18, c[0x0][0x228] ;  /* 0x00008a00ff127b82 */ /* 0x000e700000000a00 */
[----:B------:R-:W2:Y:S01]  /*07d0*/  LDC.64 R14, c[0x0][0x230] ;  /* 0x00008c00ff0e7b82 */ /* 0x000ea20000000a00 */
[----:B------:R-:W-:Y:S01]  /*07e0*/  FMUL R23, R23, R12 ;  /* 0x0000000c17177220 */ /* 0x000fe20000400000 */
[----:B------:R-:W-:Y:S01]  /*07f0*/  FADD R21, -R13, R17 ;  /* 0x000000110d157221 */ /* 0x000fe20000000100 */
[----:B-1----:R-:W-:-:S04]  /*0800*/  IMAD.WIDE R18, R25, 0x4, R18 ;  /* 0x0000000419127825 */ /* 0x002fc800078e0212 */
[----:B---3--:R-:W-:Y:S01]  /*0810*/  FADD R12, -R11, R7 ;  /* 0x000000070b0c7221 */ /* 0x008fe20000000100 */
[----:B------:R-:W-:Y:S01]  /*0820*/  FADD R7, -R10, R6 ;  /* 0x000000060a077221 */ /* 0x000fe20000000100 */
[----:B------:R-:W-:Y:S01]  /*0830*/  FADD R17, -R8, R4 ;  /* 0x0000000408117221 */ /* 0x000fe20000000100 */
[----:B------:R-:W-:Y:S01]  /*0840*/  FADD R13, -R9, R5 ;  /* 0x00000005090d7221 */ /* 0x000fe20000000100 */
[----:B------:R-:W-:Y:S01]  /*0850*/  FMUL R12, R29, R12 ;  /* 0x0000000c1d0c7220 */ /* 0x000fe20000400000 */
[----:B------:R-:W-:Y:S01]  /*0860*/  FMUL R16, R28, R7 ;  /* 0x000000071c107220 */ /* 0x000fe20000400000 */
[----:B------:R-:W-:Y:S02]  /*0870*/  CS2R R4, SRZ ;  /* 0x0000000000047805 */ /* 0x000fe4000001ff00 */
[----:B------:R-:W-:Y:S02]  /*0880*/  CS2R R6, SRZ ;  /* 0x0000000000067805 */ /* 0x000fe4000001ff00 */
[----:B------:R-:W-:-:S02]  /*0890*/  CS2R R8, SRZ ;  /* 0x0000000000087805 */ /* 0x000fc4000001ff00 */
[----:B------:R-:W-:Y:S01]  /*08a0*/  CS2R R10, SRZ ;  /* 0x00000000000a7805 */ /* 0x000fe2000001ff00 */
[----:B--2---:R-:W-:Y:S01]  /*08b0*/  IMAD.WIDE R28, R25, 0x4, R14 ;  /* 0x00000004191c7825 */ /* 0x004fe200078e020e */
[----:B------:R-:W2:Y:S04]  /*08c0*/  @!P1 LDG.E.EL.128 R4, desc[UR4][R18.64] ;  /* 0x0000000412049981 */ /* 0x000ea8000c2e1d00 */
[----:B------:R-:W2:Y:S01]  /*08d0*/  @!P1 LDG.E.EL.128 R8, desc[UR4][R28.64] ;  /* 0x000000041c089981 */ /* 0x000ea2000c2e1d00 */
[----:B------:R-:W-:Y:S01]  /*08e0*/  FMUL R24, R24, R13 ;  /* 0x0000000d18187220 */ /* 0x000fe20000400000 */
[----:B------:R-:W-:Y:S01]  /*08f0*/  CS2R R14, SRZ ;  /* 0x00000000000e7805 */ /* 0x000fe2000001ff00 */
[----:B--2---:R-:W-:Y:S01]  /*0900*/  FFMA R7, R12, R7, R11 ;  /* 0x000000070c077223 */ /* 0x004fe2000000000b */
[----:B------:R-:W-:Y:S01]  /*0910*/  CS2R R12, SRZ ;  /* 0x00000000000c7805 */ /* 0x000fe2000001ff00 */
[----:B------:R-:W-:Y:S01]  /*0920*/  FFMA R6, R16, R6, R10 ;  /* 0x0000000610067223 */ /* 0x000fe2000000000a */
[----:B------:R-:W-:Y:S01]  /*0930*/  FMUL R11, R20, R17 ;  /* 0x00000011140b7220 */ /* 0x000fe20000400000 */
[----:B------:R-:W-:-:S03]  /*0940*/  CS2R R16, SRZ ;  /* 0x0000000000107805 */ /* 0x000fc6000001ff00 */
[----:B------:R1:W2:Y:S02]  /*0950*/  @!P0 LDG.E.EL.128 R12, desc[UR4][R18.64] ;  /* 0x00000004120c8981 */ /* 0x0002a4000c2e1d00 */
[----:B-1----:R-:W-:-:S06]  /*0960*/  CS2R R18, SRZ ;  /* 0x0000000000127805 */ /* 0x002fcc000001ff00 */
[----:B------:R-:W2:Y:S01]  /*0970*/  @!P0 LDG.E.EL.128 R16, desc[UR4][R28.64] ;  /* 0x000000041c108981 */ /* 0x000ea2000c2e1d00 */
[----:B------:R-:W-:Y:S01]  /*0980*/  FFMA R5, R24, R5, R9 ;  /* 0x0000000518057223 */ /* 0x000fe20000000009 */
[----:B------:R-:W-:Y:S01]  /*0990*/  FFMA R4, R11, R4, R8 ;  /* 0x000000040b047223 */ /* 0x000fe20000000008 */
[----:B------:R-:W-:Y:S01]  /*09a0*/  FSETP.GEU.AND P2, PT, R7, RZ, PT ;  /* 0x000000ff0700720b */ /* 0x000fe20003f4e000 */
[----:B------:R-:W-:Y:S01]  /*09b0*/  FMUL R0, R0, R21 ;  /* 0x0000001500007220 */ /* 0x000fe20000400000 */
[----:B------:R-:W-:Y:S01]  /*09c0*/  FSETP.GEU.AND P3, PT, R6, RZ, PT ;  /* 0x000000ff0600720b */ /* 0x000fe20003f6e000 */
[----:B------:R-:W-:Y:S01]  /*09d0*/  FMUL R3, R2, R3 ;  /* 0x0000000302037220 */ /* 0x000fe20000400000 */
[----:B------:R-:W-:Y:S02]  /*09e0*/  FSETP.GEU.AND P4, PT, R5, RZ, PT ;  /* 0x000000ff0500720b */ /* 0x000fe40003f8e000 */
[----:B------:R-:W-:Y:S02]  /*09f0*/  FSETP.GEU.AND P5, PT, R4, RZ, PT ;  /* 0x000000ff0400720b */ /* 0x000fe40003fae000 */
[----:B------:R-:W-:-:S02]  /*0a00*/  SEL R7, R7, RZ, P2 ;  /* 0x000000ff07077207 */ /* 0x000fc40001000000 */
[----:B------:R-:W-:Y:S02]  /*0a10*/  SEL R6, R6, RZ, P3 ;  /* 0x000000ff06067207 */ /* 0x000fe40001800000 */
[----:B------:R-:W-:Y:S02]  /*0a20*/  SEL R5, R5, RZ, P4 ;  /* 0x000000ff05057207 */ /* 0x000fe40002000000 */
[----:B------:R-:W-:-:S05]  /*0a30*/  SEL R4, R4, RZ, P5 ;  /* 0x000000ff04047207 */ /* 0x000fca0002800000 */
[----:B------:R1:W-:Y:S01]  /*0a40*/  @!P1 STG.E.128 desc[UR4][R26.64], R4 ;  /* 0x000000041a009986 */ /* 0x0003e2000c101d04 */
[----:B--2---:R-:W-:Y:S01]  /*0a50*/  FFMA R15, R22, R15, R19 ;  /* 0x0000000f160f7223 */ /* 0x004fe20000000013 */
[----:B------:R-:W-:Y:S01]  /*0a60*/  FFMA R14, R23, R14, R18 ;  /* 0x0000000e170e7223 */ /* 0x000fe20000000012 */
[----:B------:R-:W-:Y:S01]  /*0a70*/  FFMA R0, R0, R13, R17 ;  /* 0x0000000d00007223 */ /* 0x000fe20000000011 */
[----:B------:R-:W-:Y:S02]  /*0a80*/  FFMA R3, R3, R12, R16 ;  /* 0x0000000c03037223 */ /* 0x000fe40000000010 */
[----:B------:R-:W-:Y:S02]  /*0a90*/  FSETP.GEU.AND P1, PT, R15, RZ, PT ;  /* 0x000000ff0f00720b */ /* 0x000fe40003f2e000 */
[----:B------:R-:W-:Y:S02]  /*0aa0*/  FSETP.GEU.AND P2, PT, R14, RZ, PT ;  /* 0x000000ff0e00720b */ /* 0x000fe40003f4e000 */
[----:B------:R-:W-:-:S02]  /*0ab0*/  FSETP.GEU.AND P3, PT, R0, RZ, PT ;  /* 0x000000ff0000720b */ /* 0x000fc40003f6e000 */
[----:B------:R-:W-:Y:S02]  /*0ac0*/  FSETP.GEU.AND P4, PT, R3, RZ, PT ;  /* 0x000000ff0300720b */ /* 0x000fe40003f8e000 */
[----:B------:R-:W-:Y:S02]  /*0ad0*/  SEL R15, R15, RZ, P1 ;  /* 0x000000ff0f0f7207 */ /* 0x000fe40000800000 */
[----:B------:R-:W-:Y:S02]  /*0ae0*/  SEL R14, R14, RZ, P2 ;  /* 0x000000ff0e0e7207 */ /* 0x000fe40001000000 */
[----:B------:R-:W-:Y:S02]  /*0af0*/  SEL R13, R0, RZ, P3 ;  /* 0x000000ff000d7207 */ /* 0x000fe40001800000 */
[----:B------:R-:W-:Y:S01]  /*0b00*/  SEL R12, R3, RZ, P4 ;  /* 0x000000ff030c7207 */ /* 0x000fe20002000000 */
[----:B-1----:R-:W-:Y:S06]  /*0b10*/  @P0 EXIT ;  /* 0x000000000000094d */ /* 0x002fec0003800000 */
[----:B------:R-:W-:Y:S01]  /*0b20*/  STG.E.128 desc[UR4][R26.64+0x800], R12 ;  /* 0x0008000c1a007986 */ /* 0x000fe2000c101d04 */
[----:B------:R-:W-:Y:S05]  /*0b30*/  EXIT ;  /* 0x000000000000794d */ /* 0x000fea0003800000 */
.L_x_0:
[----:B------:R-:W-:-:S00]  /*0b40*/  BRA `(.L_x_0) ;  /* 0xfffffffc00fc7947 */ /* 0x000fc0000383ffff */
[----:B------:R-:W-:-:S00]  /*0b50*/  NOP ;  /* 0x0000000000007918 */ /* 0x000fc00000000000 */
        /* <DEDUP_REMOVED lines=10> */
.L_x_1:


//--------------------- .nv.global.init           --------------------------
	.section	.nv.global.init,"aw",@progbits
.nv.global.init:
	.type		_$_str,@object
	.size		_$_str,(_$_str_$_2 - _$_str)
_$_str:
        /*0000*/ 	.byte	0x5f, 0x5f, 0x43, 0x55, 0x44, 0x41, 0x5f, 0x46, 0x54, 0x5a, 0x00
	.type		_$_str_$_2,@object
	.size		_$_str_$_2,(.L_1 - _$_str_$_2)
_$_str_$_2:
        /*000b*/ 	.byte	0x5f, 0x5f, 0x43, 0x55, 0x44, 0x41, 0x5f, 0x50, 0x52, 0x45, 0x43, 0x5f, 0x53, 0x51, 0x52, 0x54
        /*001b*/ 	.byte	0x00
.L_1:


//--------------------- .nv.constant0.triton_poi_fused__native_batch_norm_legit_no_training_relu_3 --------------------------
	.section	.nv.constant0.triton_poi_fused__native_batch_norm_legit_no_training_relu_3,"a",@progbits
	.sectionflags	@""
	.align	4
.nv.constant0.triton_poi_fused__native_batch_norm_legit_no_training_relu_3:
	.zero		572
